//
// Generated by NVIDIA NVVM Compiler
//
// Compiler Build ID: CL-36424714
// Cuda compilation tools, release 13.0, V13.0.88
// Based on NVVM 20.0.0
//

.version 9.0
.target sm_100
.address_size 64

	// .globl	_Z14stress_computePf
// _ZZ13stress_memoryPfE13shared_result has been demoted

.visible .entry _Z14stress_computePf(
	.param .u64 .ptr .align 1 _Z14stress_computePf_param_0
)
{
	.reg .pred 	%p<5>;
	.reg .b32 	%r<34>;
	.reg .b32 	%f<52>;
	.reg .b64 	%rd<42>;

	ld.param.u64 	%rd16, [_Z14stress_computePf_param_0];
	cvta.to.global.u64 	%rd1, %rd16;
	mov.u32 	%r8, %ctaid.x;
	mov.u32 	%r9, %ntid.x;
	mov.u32 	%r10, %tid.x;
	mad.lo.s32 	%r1, %r8, %r9, %r10;
	mov.u32 	%r11, %ctaid.y;
	mov.u32 	%r12, %ntid.y;
	mov.u32 	%r13, %tid.y;
	mad.lo.s32 	%r14, %r11, %r12, %r13;
	setp.gt.s32 	%p1, %r1, 1023;
	setp.gt.u32 	%p2, %r14, 1023;
	or.pred  	%p3, %p1, %p2;
	@%p3 bra 	$L__BB0_4;
	shl.b32 	%r3, %r1, 10;
	add.s32 	%r16, %r14, 3072;
	mul.wide.u32 	%rd2, %r16, 4;
	add.s32 	%r17, %r14, 4096;
	mul.wide.u32 	%rd3, %r17, 4;
	add.s32 	%r18, %r14, 5120;
	mul.wide.u32 	%rd4, %r18, 4;
	add.s32 	%r19, %r14, 6144;
	mul.wide.u32 	%rd5, %r19, 4;
	add.s32 	%r20, %r14, 7168;
	mul.wide.u32 	%rd6, %r20, 4;
	add.s32 	%r21, %r14, 8192;
	mul.wide.u32 	%rd7, %r21, 4;
	add.s32 	%r22, %r14, 9216;
	mul.wide.u32 	%rd8, %r22, 4;
	add.s32 	%r23, %r14, 11264;
	mul.wide.u32 	%rd9, %r23, 4;
	add.s32 	%r24, %r14, 12288;
	mul.wide.u32 	%rd10, %r24, 4;
	add.s32 	%r25, %r14, 13312;
	mul.wide.u32 	%rd11, %r25, 4;
	add.s32 	%r26, %r14, 14336;
	mul.wide.u32 	%rd12, %r26, 4;
	add.s32 	%r27, %r14, 15360;
	mul.wide.u32 	%rd13, %r27, 4;
	mov.f32 	%f51, 0f00000000;
	mov.b32 	%r33, 0;
	add.s32 	%r28, %r14, 1024;
	add.s32 	%r29, %r14, 2048;
	mov.u32 	%r32, %r3;
	mov.u64 	%rd41, %rd1;
$L__BB0_2:
	mul.wide.s32 	%rd17, %r32, 4;
	add.s64 	%rd18, %rd1, %rd17;
	ld.global.f32 	%f4, [%rd18];
	mul.wide.u32 	%rd19, %r14, 4;
	add.s64 	%rd20, %rd41, %rd19;
	ld.global.f32 	%f5, [%rd20];
	fma.rn.f32 	%f6, %f4, %f5, %f51;
	ld.global.f32 	%f7, [%rd18+4];
	mul.wide.u32 	%rd21, %r28, 4;
	add.s64 	%rd22, %rd41, %rd21;
	ld.global.f32 	%f8, [%rd22];
	fma.rn.f32 	%f9, %f7, %f8, %f6;
	ld.global.f32 	%f10, [%rd18+8];
	mul.wide.u32 	%rd23, %r29, 4;
	add.s64 	%rd24, %rd41, %rd23;
	ld.global.f32 	%f11, [%rd24];
	fma.rn.f32 	%f12, %f10, %f11, %f9;
	ld.global.f32 	%f13, [%rd18+12];
	add.s64 	%rd25, %rd41, %rd2;
	ld.global.f32 	%f14, [%rd25];
	fma.rn.f32 	%f15, %f13, %f14, %f12;
	ld.global.f32 	%f16, [%rd18+16];
	add.s64 	%rd26, %rd41, %rd3;
	ld.global.f32 	%f17, [%rd26];
	fma.rn.f32 	%f18, %f16, %f17, %f15;
	ld.global.f32 	%f19, [%rd18+20];
	add.s64 	%rd27, %rd41, %rd4;
	ld.global.f32 	%f20, [%rd27];
	fma.rn.f32 	%f21, %f19, %f20, %f18;
	ld.global.f32 	%f22, [%rd18+24];
	add.s64 	%rd28, %rd41, %rd5;
	ld.global.f32 	%f23, [%rd28];
	fma.rn.f32 	%f24, %f22, %f23, %f21;
	ld.global.f32 	%f25, [%rd18+28];
	add.s64 	%rd29, %rd41, %rd6;
	ld.global.f32 	%f26, [%rd29];
	fma.rn.f32 	%f27, %f25, %f26, %f24;
	ld.global.f32 	%f28, [%rd18+32];
	add.s64 	%rd30, %rd41, %rd7;
	ld.global.f32 	%f29, [%rd30];
	fma.rn.f32 	%f30, %f28, %f29, %f27;
	ld.global.f32 	%f31, [%rd18+36];
	add.s64 	%rd31, %rd41, %rd8;
	ld.global.f32 	%f32, [%rd31];
	fma.rn.f32 	%f33, %f31, %f32, %f30;
	ld.global.f32 	%f34, [%rd18+40];
	add.s32 	%r30, %r14, 10240;
	mul.wide.u32 	%rd32, %r30, 4;
	add.s64 	%rd33, %rd41, %rd32;
	ld.global.f32 	%f35, [%rd33];
	fma.rn.f32 	%f36, %f34, %f35, %f33;
	ld.global.f32 	%f37, [%rd18+44];
	add.s64 	%rd34, %rd41, %rd9;
	ld.global.f32 	%f38, [%rd34];
	fma.rn.f32 	%f39, %f37, %f38, %f36;
	ld.global.f32 	%f40, [%rd18+48];
	add.s64 	%rd35, %rd41, %rd10;
	ld.global.f32 	%f41, [%rd35];
	fma.rn.f32 	%f42, %f40, %f41, %f39;
	ld.global.f32 	%f43, [%rd18+52];
	add.s64 	%rd36, %rd41, %rd11;
	ld.global.f32 	%f44, [%rd36];
	fma.rn.f32 	%f45, %f43, %f44, %f42;
	ld.global.f32 	%f46, [%rd18+56];
	add.s64 	%rd37, %rd41, %rd12;
	ld.global.f32 	%f47, [%rd37];
	fma.rn.f32 	%f48, %f46, %f47, %f45;
	ld.global.f32 	%f49, [%rd18+60];
	add.s64 	%rd38, %rd41, %rd13;
	ld.global.f32 	%f50, [%rd38];
	fma.rn.f32 	%f51, %f49, %f50, %f48;
	add.s32 	%r33, %r33, 16;
	add.s64 	%rd41, %rd41, 65536;
	add.s32 	%r32, %r32, 16;
	setp.ne.s32 	%p4, %r33, 1024;
	@%p4 bra 	$L__BB0_2;
	add.s32 	%r31, %r3, %r14;
	mul.wide.s32 	%rd39, %r31, 4;
	add.s64 	%rd40, %rd1, %rd39;
	st.global.f32 	[%rd40], %f51;
$L__BB0_4:
	ret;

}
	// .globl	_Z13stress_memoryPf
.visible .entry _Z13stress_memoryPf(
	.param .u64 .ptr .align 1 _Z13stress_memoryPf_param_0
)
{
	.reg .pred 	%p<6>;
	.reg .b32 	%r<35>;
	.reg .b32 	%f<53>;
	.reg .b64 	%rd<42>;
	// demoted variable
	.shared .align 4 .f32 _ZZ13stress_memoryPfE13shared_result;
	ld.param.u64 	%rd19, [_Z13stress_memoryPf_param_0];
	cvta.to.global.u64 	%rd1, %rd19;
	mov.u32 	%r10, %ctaid.x;
	mov.u32 	%r11, %ntid.x;
	mov.u32 	%r1, %tid.x;
	mad.lo.s32 	%r2, %r10, %r11, %r1;
	mov.u32 	%r12, %ctaid.y;
	mov.u32 	%r13, %ntid.y;
	mov.u32 	%r3, %tid.y;
	mad.lo.s32 	%r14, %r12, %r13, %r3;
	setp.gt.s32 	%p1, %r2, 1023;
	setp.gt.u32 	%p2, %r14, 1023;
	or.pred  	%p3, %p1, %p2;
	@%p3 bra 	$L__BB1_6;
	shl.b32 	%r5, %r2, 10;
	add.s32 	%r16, %r14, 1024;
	mul.wide.u32 	%rd2, %r16, 4;
	add.s32 	%r17, %r14, 2048;
	mul.wide.u32 	%rd3, %r17, 4;
	add.s32 	%r18, %r14, 3072;
	mul.wide.u32 	%rd4, %r18, 4;
	add.s32 	%r19, %r14, 4096;
	mul.wide.u32 	%rd5, %r19, 4;
	add.s32 	%r20, %r14, 5120;
	mul.wide.u32 	%rd6, %r20, 4;
	add.s32 	%r21, %r14, 6144;
	mul.wide.u32 	%rd7, %r21, 4;
	add.s32 	%r22, %r14, 7168;
	mul.wide.u32 	%rd8, %r22, 4;
	add.s32 	%r23, %r14, 8192;
	mul.wide.u32 	%rd9, %r23, 4;
	add.s32 	%r24, %r14, 9216;
	mul.wide.u32 	%rd10, %r24, 4;
	add.s32 	%r25, %r14, 10240;
	mul.wide.u32 	%rd11, %r25, 4;
	add.s32 	%r26, %r14, 11264;
	mul.wide.u32 	%rd12, %r26, 4;
	add.s32 	%r27, %r14, 12288;
	mul.wide.u32 	%rd13, %r27, 4;
	add.s32 	%r28, %r14, 13312;
	mul.wide.u32 	%rd14, %r28, 4;
	add.s32 	%r29, %r14, 14336;
	mul.wide.u32 	%rd15, %r29, 4;
	add.s32 	%r30, %r14, 15360;
	mul.wide.u32 	%rd16, %r30, 4;
	mov.f32 	%f52, 0f00000000;
	mov.b32 	%r34, 0;
	mov.u32 	%r33, %r5;
	mov.u64 	%rd41, %rd1;
$L__BB1_2:
	mul.wide.s32 	%rd20, %r33, 4;
	add.s64 	%rd21, %rd1, %rd20;
	ld.global.f32 	%f4, [%rd21];
	mul.wide.u32 	%rd22, %r14, 4;
	add.s64 	%rd23, %rd41, %rd22;
	ld.global.f32 	%f5, [%rd23];
	fma.rn.f32 	%f6, %f4, %f5, %f52;
	ld.global.f32 	%f7, [%rd21+4];
	add.s64 	%rd24, %rd41, %rd2;
	ld.global.f32 	%f8, [%rd24];
	fma.rn.f32 	%f9, %f7, %f8, %f6;
	ld.global.f32 	%f10, [%rd21+8];
	add.s64 	%rd25, %rd41, %rd3;
	ld.global.f32 	%f11, [%rd25];
	fma.rn.f32 	%f12, %f10, %f11, %f9;
	ld.global.f32 	%f13, [%rd21+12];
	add.s64 	%rd26, %rd41, %rd4;
	ld.global.f32 	%f14, [%rd26];
	fma.rn.f32 	%f15, %f13, %f14, %f12;
	ld.global.f32 	%f16, [%rd21+16];
	add.s64 	%rd27, %rd41, %rd5;
	ld.global.f32 	%f17, [%rd27];
	fma.rn.f32 	%f18, %f16, %f17, %f15;
	ld.global.f32 	%f19, [%rd21+20];
	add.s64 	%rd28, %rd41, %rd6;
	ld.global.f32 	%f20, [%rd28];
	fma.rn.f32 	%f21, %f19, %f20, %f18;
	ld.global.f32 	%f22, [%rd21+24];
	add.s64 	%rd29, %rd41, %rd7;
	ld.global.f32 	%f23, [%rd29];
	fma.rn.f32 	%f24, %f22, %f23, %f21;
	ld.global.f32 	%f25, [%rd21+28];
	add.s64 	%rd30, %rd41, %rd8;
	ld.global.f32 	%f26, [%rd30];
	fma.rn.f32 	%f27, %f25, %f26, %f24;
	ld.global.f32 	%f28, [%rd21+32];
	add.s64 	%rd31, %rd41, %rd9;
	ld.global.f32 	%f29, [%rd31];
	fma.rn.f32 	%f30, %f28, %f29, %f27;
	ld.global.f32 	%f31, [%rd21+36];
	add.s64 	%rd32, %rd41, %rd10;
	ld.global.f32 	%f32, [%rd32];
	fma.rn.f32 	%f33, %f31, %f32, %f30;
	ld.global.f32 	%f34, [%rd21+40];
	add.s64 	%rd33, %rd41, %rd11;
	ld.global.f32 	%f35, [%rd33];
	fma.rn.f32 	%f36, %f34, %f35, %f33;
	ld.global.f32 	%f37, [%rd21+44];
	add.s64 	%rd34, %rd41, %rd12;
	ld.global.f32 	%f38, [%rd34];
	fma.rn.f32 	%f39, %f37, %f38, %f36;
	ld.global.f32 	%f40, [%rd21+48];
	add.s64 	%rd35, %rd41, %rd13;
	ld.global.f32 	%f41, [%rd35];
	fma.rn.f32 	%f42, %f40, %f41, %f39;
	ld.global.f32 	%f43, [%rd21+52];
	add.s64 	%rd36, %rd41, %rd14;
	ld.global.f32 	%f44, [%rd36];
	fma.rn.f32 	%f45, %f43, %f44, %f42;
	ld.global.f32 	%f46, [%rd21+56];
	add.s64 	%rd37, %rd41, %rd15;
	ld.global.f32 	%f47, [%rd37];
	fma.rn.f32 	%f48, %f46, %f47, %f45;
	ld.global.f32 	%f49, [%rd21+60];
	add.s64 	%rd38, %rd41, %rd16;
	ld.global.f32 	%f50, [%rd38];
	fma.rn.f32 	%f52, %f49, %f50, %f48;
	add.s32 	%r34, %r34, 16;
	add.s64 	%rd41, %rd41, 65536;
	add.s32 	%r33, %r33, 16;
	setp.ne.s32 	%p4, %r34, 1024;
	@%p4 bra 	$L__BB1_2;
	or.b32  	%r31, %r1, %r3;
	setp.ne.s32 	%p5, %r31, 0;
	@%p5 bra 	$L__BB1_5;
	st.shared.f32 	[_ZZ13stress_memoryPfE13shared_result], %f52;
$L__BB1_5:
	bar.sync 	0;
	ld.shared.f32 	%f51, [_ZZ13stress_memoryPfE13shared_result];
	add.s32 	%r32, %r5, %r14;
	mul.wide.s32 	%rd39, %r32, 4;
	add.s64 	%rd40, %rd1, %rd39;
	st.global.f32 	[%rd40], %f51;
$L__BB1_6:
	ret;

}
	// .globl	_Z16stress_schedulerPf
.visible .entry _Z16stress_schedulerPf(
	.param .u64 .ptr .align 1 _Z16stress_schedulerPf_param_0
)
{
	.reg .pred 	%p<5>;
	.reg .b32 	%r<34>;
	.reg .b32 	%f<53>;
	.reg .b64 	%rd<42>;

	ld.param.u64 	%rd16, [_Z16stress_schedulerPf_param_0];
	cvta.to.global.u64 	%rd1, %rd16;
	mov.u32 	%r8, %ctaid.x;
	mov.u32 	%r9, %ntid.x;
	mov.u32 	%r10, %tid.x;
	mad.lo.s32 	%r1, %r8, %r9, %r10;
	mov.u32 	%r11, %ctaid.y;
	mov.u32 	%r12, %ntid.y;
	mov.u32 	%r13, %tid.y;
	mad.lo.s32 	%r14, %r11, %r12, %r13;
	setp.gt.s32 	%p1, %r1, 1023;
	setp.gt.u32 	%p2, %r14, 1023;
	or.pred  	%p3, %p1, %p2;
	@%p3 bra 	$L__BB2_4;
	shl.b32 	%r3, %r1, 10;
	add.s32 	%r16, %r14, 3072;
	mul.wide.u32 	%rd2, %r16, 4;
	add.s32 	%r17, %r14, 4096;
	mul.wide.u32 	%rd3, %r17, 4;
	add.s32 	%r18, %r14, 5120;
	mul.wide.u32 	%rd4, %r18, 4;
	add.s32 	%r19, %r14, 6144;
	mul.wide.u32 	%rd5, %r19, 4;
	add.s32 	%r20, %r14, 7168;
	mul.wide.u32 	%rd6, %r20, 4;
	add.s32 	%r21, %r14, 8192;
	mul.wide.u32 	%rd7, %r21, 4;
	add.s32 	%r22, %r14, 9216;
	mul.wide.u32 	%rd8, %r22, 4;
	add.s32 	%r23, %r14, 11264;
	mul.wide.u32 	%rd9, %r23, 4;
	add.s32 	%r24, %r14, 12288;
	mul.wide.u32 	%rd10, %r24, 4;
	add.s32 	%r25, %r14, 13312;
	mul.wide.u32 	%rd11, %r25, 4;
	add.s32 	%r26, %r14, 14336;
	mul.wide.u32 	%rd12, %r26, 4;
	add.s32 	%r27, %r14, 15360;
	mul.wide.u32 	%rd13, %r27, 4;
	mov.f32 	%f52, 0f00000000;
	mov.b32 	%r33, 0;
	add.s32 	%r28, %r14, 1024;
	add.s32 	%r29, %r14, 2048;
	mov.u32 	%r32, %r3;
	mov.u64 	%rd41, %rd1;
$L__BB2_2:
	mul.wide.s32 	%rd17, %r32, 4;
	add.s64 	%rd18, %rd1, %rd17;
	ld.global.f32 	%f4, [%rd18];
	mul.wide.u32 	%rd19, %r14, 4;
	add.s64 	%rd20, %rd41, %rd19;
	ld.global.f32 	%f5, [%rd20];
	fma.rn.f32 	%f6, %f4, %f5, %f52;
	ld.global.f32 	%f7, [%rd18+4];
	mul.wide.u32 	%rd21, %r28, 4;
	add.s64 	%rd22, %rd41, %rd21;
	ld.global.f32 	%f8, [%rd22];
	fma.rn.f32 	%f9, %f7, %f8, %f6;
	ld.global.f32 	%f10, [%rd18+8];
	mul.wide.u32 	%rd23, %r29, 4;
	add.s64 	%rd24, %rd41, %rd23;
	ld.global.f32 	%f11, [%rd24];
	fma.rn.f32 	%f12, %f10, %f11, %f9;
	ld.global.f32 	%f13, [%rd18+12];
	add.s64 	%rd25, %rd41, %rd2;
	ld.global.f32 	%f14, [%rd25];
	fma.rn.f32 	%f15, %f13, %f14, %f12;
	ld.global.f32 	%f16, [%rd18+16];
	add.s64 	%rd26, %rd41, %rd3;
	ld.global.f32 	%f17, [%rd26];
	fma.rn.f32 	%f18, %f16, %f17, %f15;
	ld.global.f32 	%f19, [%rd18+20];
	add.s64 	%rd27, %rd41, %rd4;
	ld.global.f32 	%f20, [%rd27];
	fma.rn.f32 	%f21, %f19, %f20, %f18;
	ld.global.f32 	%f22, [%rd18+24];
	add.s64 	%rd28, %rd41, %rd5;
	ld.global.f32 	%f23, [%rd28];
	fma.rn.f32 	%f24, %f22, %f23, %f21;
	ld.global.f32 	%f25, [%rd18+28];
	add.s64 	%rd29, %rd41, %rd6;
	ld.global.f32 	%f26, [%rd29];
	fma.rn.f32 	%f27, %f25, %f26, %f24;
	ld.global.f32 	%f28, [%rd18+32];
	add.s64 	%rd30, %rd41, %rd7;
	ld.global.f32 	%f29, [%rd30];
	fma.rn.f32 	%f30, %f28, %f29, %f27;
	ld.global.f32 	%f31, [%rd18+36];
	add.s64 	%rd31, %rd41, %rd8;
	ld.global.f32 	%f32, [%rd31];
	fma.rn.f32 	%f33, %f31, %f32, %f30;
	ld.global.f32 	%f34, [%rd18+40];
	add.s32 	%r30, %r14, 10240;
	mul.wide.u32 	%rd32, %r30, 4;
	add.s64 	%rd33, %rd41, %rd32;
	ld.global.f32 	%f35, [%rd33];
	fma.rn.f32 	%f36, %f34, %f35, %f33;
	ld.global.f32 	%f37, [%rd18+44];
	add.s64 	%rd34, %rd41, %rd9;
	ld.global.f32 	%f38, [%rd34];
	fma.rn.f32 	%f39, %f37, %f38, %f36;
	ld.global.f32 	%f40, [%rd18+48];
	add.s64 	%rd35, %rd41, %rd10;
	ld.global.f32 	%f41, [%rd35];
	fma.rn.f32 	%f42, %f40, %f41, %f39;
	ld.global.f32 	%f43, [%rd18+52];
	add.s64 	%rd36, %rd41, %rd11;
	ld.global.f32 	%f44, [%rd36];
	fma.rn.f32 	%f45, %f43, %f44, %f42;
	ld.global.f32 	%f46, [%rd18+56];
	add.s64 	%rd37, %rd41, %rd12;
	ld.global.f32 	%f47, [%rd37];
	fma.rn.f32 	%f48, %f46, %f47, %f45;
	ld.global.f32 	%f49, [%rd18+60];
	add.s64 	%rd38, %rd41, %rd13;
	ld.global.f32 	%f50, [%rd38];
	fma.rn.f32 	%f52, %f49, %f50, %f48;
	add.s32 	%r33, %r33, 16;
	add.s64 	%rd41, %rd41, 65536;
	add.s32 	%r32, %r32, 16;
	setp.ne.s32 	%p4, %r33, 1024;
	@%p4 bra 	$L__BB2_2;
	add.s32 	%r31, %r3, %r14;
	mul.wide.s32 	%rd39, %r31, 4;
	add.s64 	%rd40, %rd1, %rd39;
	atom.global.add.f32 	%f51, [%rd40], %f52;
$L__BB2_4:
	ret;

}


// ===== COMPILED SASS (sm_100) =====

	.target	sm_100

	.elftype	@"ET_EXEC"


//--------------------- .note.nv.tkinfo           --------------------------
	.section	.note.nv.tkinfo,"",@"SHT_NOTE"
	.sectionflags	@"SHF_NOTE_NV_TKINFO"
	.tkinfo
        /*0018*/ 	.word	0x00000002
        /*0030*/ 	.string	""
        /*0030*/ 	.string	"ptxas"
        /*0030*/ 	.string	"Cuda compilation tools, release 13.0, V13.0.88"
        /*0030*/ 	.string	"Build cuda_13.0.r13.0/compiler.36424714_0"
        /*0030*/ 	.string	"-arch sm_100 -m 64 "



//--------------------- .note.nv.cuinfo           --------------------------
	.section	.note.nv.cuinfo,"",@"SHT_NOTE"
	.sectionflags	@"SHF_NOTE_NV_CUINFO"
        /*0018*/ 	.short	0x0002
        /*001a*/ 	.short	0x0064
        /*001c*/ 	.short	0x0082
	.zero		2


//--------------------- .nv.info                  --------------------------
	.section	.nv.info,"",@"SHT_CUDA_INFO"
	.align	4


	//----- nvinfo : EIATTR_REGCOUNT
	.align		4
        /*0000*/ 	.byte	0x04, 0x2f
        /*0002*/ 	.short	(.L_1 - .L_0)
	.align		4
.L_0:
        /*0004*/ 	.word	index@(_Z14stress_computePf)
        /*0008*/ 	.word	0x00000020


	//----- nvinfo : EIATTR_FRAME_SIZE
	.align		4
.L_1:
        /*000c*/ 	.byte	0x04, 0x11
        /*000e*/ 	.short	(.L_3 - .L_2)
	.align		4
.L_2:
        /*0010*/ 	.word	index@(_Z14stress_computePf)
        /*0014*/ 	.word	0x00000000


	//----- nvinfo : EIATTR_REGCOUNT
	.align		4
.L_3:
        /*0018*/ 	.byte	0x04, 0x2f
        /*001a*/ 	.short	(.L_5 - .L_4)
	.align		4
.L_4:
        /*001c*/ 	.word	index@(_Z13stress_memoryPf)
        /*0020*/ 	.word	0x00000028


	//----- nvinfo : EIATTR_FRAME_SIZE
	.align		4
.L_5:
        /*0024*/ 	.byte	0x04, 0x11
        /*0026*/ 	.short	(.L_7 - .L_6)
	.align		4
.L_6:
        /*0028*/ 	.word	index@(_Z13stress_memoryPf)
        /*002c*/ 	.word	0x00000000


	//----- nvinfo : EIATTR_REGCOUNT
	.align		4
.L_7:
        /*0030*/ 	.byte	0x04, 0x2f
        /*0032*/ 	.short	(.L_9 - .L_8)
	.align		4
.L_8:
        /*0034*/ 	.word	index@(_Z16stress_schedulerPf)
        /*0038*/ 	.word	0x00000020


	//----- nvinfo : EIATTR_FRAME_SIZE
	.align		4
.L_9:
        /*003c*/ 	.byte	0x04, 0x11
        /*003e*/ 	.short	(.L_11 - .L_10)
	.align		4
.L_10:
        /*0040*/ 	.word	index@(_Z16stress_schedulerPf)
        /*0044*/ 	.word	0x00000000


	//----- nvinfo : EIATTR_MIN_STACK_SIZE
	.align		4
.L_11:
        /*0048*/ 	.byte	0x04, 0x12
        /*004a*/ 	.short	(.L_13 - .L_12)
	.align		4
.L_12:
        /*004c*/ 	.word	index@(_Z16stress_schedulerPf)
        /*0050*/ 	.word	0x00000000


	//----- nvinfo : EIATTR_MIN_STACK_SIZE
	.align		4
.L_13:
        /*0054*/ 	.byte	0x04, 0x12
        /*0056*/ 	.short	(.L_15 - .L_14)
	.align		4
.L_14:
        /*0058*/ 	.word	index@(_Z13stress_memoryPf)
        /*005c*/ 	.word	0x00000000


	//----- nvinfo : EIATTR_MIN_STACK_SIZE
	.align		4
.L_15:
        /*0060*/ 	.byte	0x04, 0x12
        /*0062*/ 	.short	(.L_17 - .L_16)
	.align		4
.L_16:
        /*0064*/ 	.word	index@(_Z14stress_computePf)
        /*0068*/ 	.word	0x00000000
.L_17:


//--------------------- .nv.compat                --------------------------
	.section	.nv.compat,"",@"SHT_CUDA_COMPAT_INFO"
	.align	4
        /*0000*/ 	.byte	0x02, 0x09, 0x00, 0x00, 0x02, 0x02, 0x01, 0x00, 0x02, 0x05, 0x05, 0x00, 0x03, 0x07, 0x01, 0x01
        /*0010*/ 	.byte	0x02, 0x03, 0x00, 0x00, 0x02, 0x06, 0x01, 0x00, 0x04, 0x0b, 0x08, 0x00, 0x09, 0x00, 0x00, 0x00
        /*0020*/ 	.byte	0x00, 0x00, 0x00, 0x00


//--------------------- .nv.info._Z16stress_schedulerPf --------------------------
	.section	.nv.info._Z16stress_schedulerPf,"",@"SHT_CUDA_INFO"
	.sectionflags	@""
	.align	4


	//----- nvinfo : EIATTR_CUDA_API_VERSION
	.align		4
        /*0000*/ 	.byte	0x04, 0x37
        /*0002*/ 	.short	(.L_19 - .L_18)
.L_18:
        /*0004*/ 	.word	0x00000082


	//----- nvinfo : EIATTR_KPARAM_INFO
	.align		4
.L_19:
        /*0008*/ 	.byte	0x04, 0x17
        /*000a*/ 	.short	(.L_21 - .L_20)
.L_20:
        /*000c*/ 	.word	0x00000000
        /*0010*/ 	.short	0x0000
        /*0012*/ 	.short	0x0000
        /*0014*/ 	.byte	0x00, 0xf5, 0x21, 0x00


	//----- nvinfo : EIATTR_SPARSE_MMA_MASK
	.align		4
.L_21:
        /*0018*/ 	.byte	0x03, 0x50
        /*001a*/ 	.short	0x0000


	//----- nvinfo : EIATTR_MAXREG_COUNT
	.align		4
        /*001c*/ 	.byte	0x03, 0x1b
        /*001e*/ 	.short	0x00ff


	//----- nvinfo : EIATTR_MERCURY_ISA_VERSION
	.align		4
        /*0020*/ 	.byte	0x03, 0x5f
        /*0022*/ 	.short	0x0101


	//----- nvinfo : EIATTR_VRC_CTA_INIT_COUNT
	.align		4
        /*0024*/ 	.byte	0x02, 0x4a
	.zero		1
	.zero		1


	//----- nvinfo : EIATTR_EXIT_INSTR_OFFSETS
	.align		4
        /*0028*/ 	.byte	0x04, 0x1c
        /*002a*/ 	.short	(.L_23 - .L_22)


	//   ....[0]....
.L_22:
        /*002c*/ 	.word	0x000000b0


	//   ....[1]....
        /*0030*/ 	.word	0x000006e0


	//----- nvinfo : EIATTR_CBANK_PARAM_SIZE
	.align		4
.L_23:
        /*0034*/ 	.byte	0x03, 0x19
        /*0036*/ 	.short	0x0008


	//----- nvinfo : EIATTR_PARAM_CBANK
	.align		4
        /*0038*/ 	.byte	0x04, 0x0a
        /*003a*/ 	.short	(.L_25 - .L_24)
	.align		4
.L_24:
        /*003c*/ 	.word	index@(.nv.constant0._Z16stress_schedulerPf)
        /*0040*/ 	.short	0x0380
        /*0042*/ 	.short	0x0008


	//----- nvinfo : EIATTR_SW_WAR
	.align		4
.L_25:
        /*0044*/ 	.byte	0x04, 0x36
        /*0046*/ 	.short	(.L_27 - .L_26)
.L_26:
        /*0048*/ 	.word	0x00000008
.L_27:


//--------------------- .nv.info._Z13stress_memoryPf --------------------------
	.section	.nv.info._Z13stress_memoryPf,"",@"SHT_CUDA_INFO"
	.sectionflags	@""
	.align	4


	//----- nvinfo : EIATTR_CUDA_API_VERSION
	.align		4
        /*0000*/ 	.byte	0x04, 0x37
        /*0002*/ 	.short	(.L_29 - .L_28)
.L_28:
        /*0004*/ 	.word	0x00000082


	//----- nvinfo : EIATTR_KPARAM_INFO
	.align		4
.L_29:
        /*0008*/ 	.byte	0x04, 0x17
        /*000a*/ 	.short	(.L_31 - .L_30)
.L_30:
        /*000c*/ 	.word	0x00000000
        /*0010*/ 	.short	0x0000
        /*0012*/ 	.short	0x0000
        /*0014*/ 	.byte	0x00, 0xf5, 0x21, 0x00


	//----- nvinfo : EIATTR_SPARSE_MMA_MASK
	.align		4
.L_31:
        /*0018*/ 	.byte	0x03, 0x50
        /*001a*/ 	.short	0x0000


	//----- nvinfo : EIATTR_MAXREG_COUNT
	.align		4
        /*001c*/ 	.byte	0x03, 0x1b
        /*001e*/ 	.short	0x00ff


	//----- nvinfo : EIATTR_NUM_BARRIERS
	.align		4
        /*0020*/ 	.byte	0x02, 0x4c
        /*0022*/ 	.byte	0x01
	.zero		1


	//----- nvinfo : EIATTR_MERCURY_ISA_VERSION
	.align		4
        /*0024*/ 	.byte	0x03, 0x5f
        /*0026*/ 	.short	0x0101


	//----- nvinfo : EIATTR_VRC_CTA_INIT_COUNT
	.align		4
        /*0028*/ 	.byte	0x02, 0x4a
	.zero		1
	.zero		1


	//----- nvinfo : EIATTR_EXIT_INSTR_OFFSETS
	.align		4
        /*002c*/ 	.byte	0x04, 0x1c
        /*002e*/ 	.short	(.L_33 - .L_32)


	//   ....[0]....
.L_32:
        /*0030*/ 	.word	0x000000b0


	//   ....[1]....
        /*0034*/ 	.word	0x00000750


	//----- nvinfo : EIATTR_CBANK_PARAM_SIZE
	.align		4
.L_33:
        /*0038*/ 	.byte	0x03, 0x19
        /*003a*/ 	.short	0x0008


	//----- nvinfo : EIATTR_PARAM_CBANK
	.align		4
        /*003c*/ 	.byte	0x04, 0x0a
        /*003e*/ 	.short	(.L_35 - .L_34)
	.align		4
.L_34:
        /*0040*/ 	.word	index@(.nv.constant0._Z13stress_memoryPf)
        /*0044*/ 	.short	0x0380
        /*0046*/ 	.short	0x0008


	//----- nvinfo : EIATTR_SW_WAR
	.align		4
.L_35:
        /*0048*/ 	.byte	0x04, 0x36
        /*004a*/ 	.short	(.L_37 - .L_36)
.L_36:
        /*004c*/ 	.word	0x00000008
.L_37:


//--------------------- .nv.info._Z14stress_computePf --------------------------
	.section	.nv.info._Z14stress_computePf,"",@"SHT_CUDA_INFO"
	.sectionflags	@""
	.align	4


	//----- nvinfo : EIATTR_CUDA_API_VERSION
	.align		4
        /*0000*/ 	.byte	0x04, 0x37
        /*0002*/ 	.short	(.L_39 - .L_38)
.L_38:
        /*0004*/ 	.word	0x00000082


	//----- nvinfo : EIATTR_KPARAM_INFO
	.align		4
.L_39:
        /*0008*/ 	.byte	0x04, 0x17
        /*000a*/ 	.short	(.L_41 - .L_40)
.L_40:
        /*000c*/ 	.word	0x00000000
        /*0010*/ 	.short	0x0000
        /*0012*/ 	.short	0x0000
        /*0014*/ 	.byte	0x00, 0xf5, 0x21, 0x00


	//----- nvinfo : EIATTR_SPARSE_MMA_MASK
	.align		4
.L_41:
        /*0018*/ 	.byte	0x03, 0x50
        /*001a*/ 	.short	0x0000


	//----- nvinfo : EIATTR_MAXREG_COUNT
	.align		4
        /*001c*/ 	.byte	0x03, 0x1b
        /*001e*/ 	.short	0x00ff


	//----- nvinfo : EIATTR_MERCURY_ISA_VERSION
	.align		4
        /*0020*/ 	.byte	0x03, 0x5f
        /*0022*/ 	.short	0x0101


	//----- nvinfo : EIATTR_VRC_CTA_INIT_COUNT
	.align		4
        /*0024*/ 	.byte	0x02, 0x4a
	.zero		1
	.zero		1


	//----- nvinfo : EIATTR_EXIT_INSTR_OFFSETS
	.align		4
        /*0028*/ 	.byte	0x04, 0x1c
        /*002a*/ 	.short	(.L_43 - .L_42)


	//   ....[0]....
.L_42:
        /*002c*/ 	.word	0x000000b0


	//   ....[1]....
        /*0030*/ 	.word	0x000006e0


	//----- nvinfo : EIATTR_CBANK_PARAM_SIZE
	.align		4
.L_43:
        /*0034*/ 	.byte	0x03, 0x19
        /*0036*/ 	.short	0x0008


	//----- nvinfo : EIATTR_PARAM_CBANK
	.align		4
        /*0038*/ 	.byte	0x04, 0x0a
        /*003a*/ 	.short	(.L_45 - .L_44)
	.align		4
.L_44:
        /*003c*/ 	.word	index@(.nv.constant0._Z14stress_computePf)
        /*0040*/ 	.short	0x0380
        /*0042*/ 	.short	0x0008


	//----- nvinfo : EIATTR_SW_WAR
	.align		4
.L_45:
        /*0044*/ 	.byte	0x04, 0x36
        /*0046*/ 	.short	(.L_47 - .L_46)
.L_46:
        /*0048*/ 	.word	0x00000008
.L_47:


//--------------------- .nv.callgraph             --------------------------
	.section	.nv.callgraph,"",@"SHT_CUDA_CALLGRAPH"
	.align	4
	.sectionentsize	8
	.align		4
        /*0000*/ 	.word	0x00000000
	.align		4
        /*0004*/ 	.word	0xffffffff
	.align		4
        /*0008*/ 	.word	0x00000000
	.align		4
        /*000c*/ 	.word	0xfffffffe
	.align		4
        /*0010*/ 	.word	0x00000000
	.align		4
        /*0014*/ 	.word	0xfffffffd
	.align		4
        /*0018*/ 	.word	0x00000000
	.align		4
        /*001c*/ 	.word	0xfffffffc


//--------------------- .text._Z16stress_schedulerPf --------------------------
	.section	.text._Z16stress_schedulerPf,"ax",@progbits
	.align	128
        .global         _Z16stress_schedulerPf
        .type           _Z16stress_schedulerPf,@function
        .size           _Z16stress_schedulerPf,(.L_x_6 - _Z16stress_schedulerPf)
        .other          _Z16stress_schedulerPf,@"STO_CUDA_ENTRY STV_DEFAULT"
_Z16stress_schedulerPf:
.text._Z16stress_schedulerPf:
[----:B------:R-:W-:Y:S01]  /*0000*/  LDC R1, c[0x0][0x37c] ;  /* 0x0000df00ff017b82 */ /* 0x000fe20000000800 */
[----:B------:R-:W0:Y:S07]  /*0010*/  S2R R5, SR_TID.Y ;  /* 0x0000000000057919 */ /* 0x000e2e0000002200 */
[----:B------:R-:W1:Y:S01]  /*0020*/  LDC R3, c[0x0][0x360] ;  /* 0x0000d800ff037b82 */ /* 0x000e620000000800 */
[----:B------:R-:W1:Y:S07]  /*0030*/  S2R R2, SR_TID.X ;  /* 0x0000000000027919 */ /* 0x000e6e0000002100 */
[----:B------:R-:W0:Y:S08]  /*0040*/  S2UR UR5, SR_CTAID.Y ;  /* 0x00000000000579c3 */ /* 0x000e300000002600 */
[----:B------:R-:W0:Y:S08]  /*0050*/  LDC R0, c[0x0][0x364] ;  /* 0x0000d900ff007b82 */ /* 0x000e300000000800 */
[----:B------:R-:W1:Y:S01]  /*0060*/  S2UR UR4, SR_CTAID.X ;  /* 0x00000000000479c3 */ /* 0x000e620000002500 */
[----:B0-----:R-:W-:-:S05]  /*0070*/  IMAD R0, R0, UR5, R5 ;  /* 0x0000000500007c24 */ /* 0x001fca000f8e0205 */
[----:B------:R-:W-:Y:S01]  /*0080*/  ISETP.GT.U32.AND P0, PT, R0, 0x3ff, PT ;  /* 0x000003ff0000780c */ /* 0x000fe20003f04070 */
[----:B-1----:R-:W-:-:S05]  /*0090*/  IMAD R3, R3, UR4, R2 ;  /* 0x0000000403037c24 */ /* 0x002fca000f8e0202 */
[----:B------:R-:W-:-:S13]  /*00a0*/  ISETP.GT.OR P0, PT, R3, 0x3ff, P0 ;  /* 0x000003ff0300780c */ /* 0x000fda0000704670 */
[----:B------:R-:W-:Y:S05]  /*00b0*/  @P0 EXIT ;  /* 0x000000000000094d */ /* 0x000fea0003800000 */
[----:B------:R-:W0:Y:S01]  /*00c0*/  LDC R13, c[0x0][0x384] ;  /* 0x0000e100ff0d7b82 */ /* 0x000e220000000800 */
[----:B------:R-:W1:Y:S01]  /*00d0*/  LDCU UR4, c[0x0][0x380] ;  /* 0x00007000ff0477ac */ /* 0x000e620008000800 */
[----:B------:R-:W-:Y:S01]  /*00e0*/  SHF.L.U32 R3, R3, 0xa, RZ ;  /* 0x0000000a03037819 */ /* 0x000fe200000006ff */
[----:B------:R-:W-:Y:S01]  /*00f0*/  HFMA2 R28, -RZ, RZ, 0, 0 ;  /* 0x00000000ff1c7431 */ /* 0x000fe200000001ff */
[C---:B------:R-:W-:Y:S01]  /*0100*/  IADD3 R2, PT, PT, R0.reuse, 0xc00, RZ ;  /* 0x00000c0000027810 */ /* 0x040fe20007ffe0ff */
[----:B------:R-:W2:Y:S01]  /*0110*/  LDCU.64 UR6, c[0x0][0x358] ;  /* 0x00006b00ff0677ac */ /* 0x000ea20008000a00 */
[C---:B------:R-:W-:Y:S02]  /*0120*/  IADD3 R5, PT, PT, R0.reuse, 0x1000, RZ ;  /* 0x0000100000057810 */ /* 0x040fe40007ffe0ff */
[C---:B------:R-:W-:Y:S02]  /*0130*/  IADD3 R6, PT, PT, R0.reuse, 0x1400, RZ ;  /* 0x0000140000067810 */ /* 0x040fe40007ffe0ff */
[----:B------:R-:W-:-:S02]  /*0140*/  IADD3 R7, PT, PT, R0, 0x1800, RZ ;  /* 0x0000180000077810 */ /* 0x000fc40007ffe0ff */
[C---:B------:R-:W-:Y:S02]  /*0150*/  IADD3 R8, PT, PT, R0.reuse, 0x1c00, RZ ;  /* 0x00001c0000087810 */ /* 0x040fe40007ffe0ff */
[C---:B------:R-:W-:Y:S02]  /*0160*/  IADD3 R9, PT, PT, R0.reuse, 0x2000, RZ ;  /* 0x0000200000097810 */ /* 0x040fe40007ffe0ff */
[C---:B------:R-:W-:Y:S02]  /*0170*/  IADD3 R10, PT, PT, R0.reuse, 0x2400, RZ ;  /* 0x00002400000a7810 */ /* 0x040fe40007ffe0ff */
[C---:B------:R-:W-:Y:S02]  /*0180*/  IADD3 R11, PT, PT, R0.reuse, 0x2c00, RZ ;  /* 0x00002c00000b7810 */ /* 0x040fe40007ffe0ff */
[C---:B------:R-:W-:Y:S02]  /*0190*/  IADD3 R23, PT, PT, R0.reuse, 0x3000, RZ ;  /* 0x0000300000177810 */ /* 0x040fe40007ffe0ff */
[----:B------:R-:W-:-:S02]  /*01a0*/  IADD3 R25, PT, PT, R0, 0x3400, RZ ;  /* 0x0000340000197810 */ /* 0x000fc40007ffe0ff */
[C---:B------:R-:W-:Y:S02]  /*01b0*/  IADD3 R27, PT, PT, R0.reuse, 0x3800, RZ ;  /* 0x00003800001b7810 */ /* 0x040fe40007ffe0ff */
[C---:B------:R-:W-:Y:S02]  /*01c0*/  IADD3 R29, PT, PT, R0.reuse, 0x3c00, RZ ;  /* 0x00003c00001d7810 */ /* 0x040fe40007ffe0ff */
[C---:B------:R-:W-:Y:S02]  /*01d0*/  IADD3 R22, PT, PT, R0.reuse, 0x400, RZ ;  /* 0x0000040000167810 */ /* 0x040fe40007ffe0ff */
[C---:B------:R-:W-:Y:S02]  /*01e0*/  IADD3 R24, PT, PT, R0.reuse, 0x800, RZ ;  /* 0x0000080000187810 */ /* 0x040fe40007ffe0ff */
[----:B------:R-:W-:Y:S02]  /*01f0*/  IADD3 R26, PT, PT, R0, 0x2800, RZ ;  /* 0x00002800001a7810 */ /* 0x000fe40007ffe0ff */
[----:B------:R-:W-:-:S02]  /*0200*/  MOV R4, R3 ;  /* 0x0000000300047202 */ /* 0x000fc40000000f00 */
[----:B-1----:R-:W-:Y:S01]  /*0210*/  MOV R12, UR4 ;  /* 0x00000004000c7c02 */ /* 0x002fe20008000f00 */
[----:B--2---:R-:W-:-:S06]  /*0220*/  UMOV UR4, URZ ;  /* 0x000000ff00047c82 */ /* 0x004fcc0008000000 */
.L_x_0:
[----:B------:R-:W1:Y:S01]  /*0230*/  LDC.64 R14, c[0x0][0x380] ;  /* 0x0000e000ff0e7b82 */ /* 0x000e620000000a00 */
[----:B0-----:R-:W-:-:S05]  /*0240*/  IMAD.WIDE.U32 R16, R0, 0x4, R12 ;  /* 0x0000000400107825 */ /* 0x001fca00078e000c */
[----:B------:R1:W2:Y:S02]  /*0250*/  LDG.E R18, desc[UR6][R16.64] ;  /* 0x0000000610127981 */ /* 0x0002a4000c1e1900 */
[----:B-1----:R-:W-:-:S05]  /*0260*/  IMAD.WIDE R16, R4, 0x4, R14 ;  /* 0x0000000404107825 */ /* 0x002fca00078e020e */
[----:B------:R-:W2:Y:S04]  /*0270*/  LDG.E R19, desc[UR6][R16.64] ;  /* 0x0000000610137981 */ /* 0x000ea8000c1e1900 */
[----:B------:R-:W3:Y:S01]  /*0280*/  LDG.E R21, desc[UR6][R16.64+0x4] ;  /* 0x0000040610157981 */ /* 0x000ee2000c1e1900 */
[----:B--2---:R-:W-:Y:S01]  /*0290*/  FFMA R28, R19, R18, R28 ;  /* 0x00000012131c7223 */ /* 0x004fe2000000001c */
[----:B------:R-:W-:-:S06]  /*02a0*/  IMAD.WIDE.U32 R18, R22, 0x4, R12 ;  /* 0x0000000416127825 */ /* 0x000fcc00078e000c */
[----:B------:R-:W3:Y:S04]  /*02b0*/  LDG.E R18, desc[UR6][R18.64] ;  /* 0x0000000612127981 */ /* 0x000ee8000c1e1900 */
[----:B------:R-:W2:Y:S01]  /*02c0*/  LDG.E R19, desc[UR6][R16.64+0x8] ;  /* 0x0000080610137981 */ /* 0x000ea2000c1e1900 */
[----:B---3--:R-:W-:Y:S01]  /*02d0*/  FFMA R28, R21, R18, R28 ;  /* 0x00000012151c7223 */ /* 0x008fe2000000001c */
[----:B------:R-:W-:-:S06]  /*02e0*/  IMAD.WIDE.U32 R20, R24, 0x4, R12 ;  /* 0x0000000418147825 */ /* 0x000fcc00078e000c */
[----:B------:R-:W2:Y:S04]  /*02f0*/  LDG.E R20, desc[UR6][R20.64] ;  /* 0x0000000614147981 */ /* 0x000ea8000c1e1900 */
[----:B------:R-:W3:Y:S01]  /*0300*/  LDG.E R21, desc[UR6][R16.64+0xc] ;  /* 0x00000c0610157981 */ /* 0x000ee2000c1e1900 */
[----:B--2---:R-:W-:Y:S01]  /*0310*/  FFMA R28, R19, R20, R28 ;  /* 0x00000014131c7223 */ /* 0x004fe2000000001c */
[----:B------:R-:W-:-:S06]  /*0320*/  IMAD.WIDE.U32 R18, R2, 0x4, R12 ;  /* 0x0000000402127825 */ /* 0x000fcc00078e000c */
[----:B------:R-:W3:Y:S02]  /*0330*/  LDG.E R18, desc[UR6][R18.64] ;  /* 0x0000000612127981 */ /* 0x000ee4000c1e1900 */
[----:B---3--:R-:W-:Y:S01]  /*0340*/  FFMA R28, R21, R18, R28 ;  /* 0x00000012151c7223 */ /* 0x008fe2000000001c */
[----:B------:R-:W-:Y:S01]  /*0350*/  IMAD.WIDE.U32 R18, R5, 0x4, R12 ;  /* 0x0000000405127825 */ /* 0x000fe200078e000c */
[----:B------:R-:W2:Y:S05]  /*0360*/  LDG.E R21, desc[UR6][R16.64+0x10] ;  /* 0x0000100610157981 */ /* 0x000eaa000c1e1900 */
[----:B------:R-:W2:Y:S02]  /*0370*/  LDG.E R18, desc[UR6][R18.64] ;  /* 0x0000000612127981 */ /* 0x000ea4000c1e1900 */
[----:B--2---:R-:W-:Y:S01]  /*0380*/  FFMA R28, R21, R18, R28 ;  /* 0x00000012151c7223 */ /* 0x004fe2000000001c */
[----:B------:R-:W-:-:S06]  /*0390*/  IMAD.WIDE.U32 R20, R6, 0x4, R12 ;  /* 0x0000000406147825 */ /* 0x000fcc00078e000c */
[----:B------:R-:W2:Y:S04]  /*03a0*/  LDG.E R20, desc[UR6][R20.64] ;  /* 0x0000000614147981 */ /* 0x000ea8000c1e1900 */
[----:B------:R-:W2:Y:S01]  /*03b0*/  LDG.E R21, desc[UR6][R16.64+0x14] ;  /* 0x0000140610157981 */ /* 0x000ea2000c1e1900 */
[----:B------:R-:W-:-:S06]  /*03c0*/  IMAD.WIDE.U32 R18, R7, 0x4, R12 ;  /* 0x0000000407127825 */ /* 0x000fcc00078e000c */
[----:B------:R-:W3:Y:S01]  /*03d0*/  LDG.E R18, desc[UR6][R18.64] ;  /* 0x0000000612127981 */ /* 0x000ee2000c1e1900 */
[----:B--2---:R-:W-:-:S03]  /*03e0*/  FFMA R28, R21, R20, R28 ;  /* 0x00000014151c7223 */ /* 0x004fc6000000001c */
        /* <DEDUP_REMOVED lines=35> */
[----:B------:R-:W-:Y:S01]  /*0620*/  UIADD3 UR4, UPT, UPT, UR4, 0x10, URZ ;  /* 0x0000001004047890 */ /* 0x000fe2000fffe0ff */
[----:B--2---:R-:W-:Y:S02]  /*0630*/  FFMA R28, R21, R20, R28 ;  /* 0x00000014151c7223 */ /* 0x004fe4000000001c */
[----:B------:R-:W3:Y:S01]  /*0640*/  LDG.E R21, desc[UR6][R16.64+0x3c] ;  /* 0x00003c0610157981 */ /* 0x000ee2000c1e1900 */
[----:B------:R-:W-:Y:S01]  /*0650*/  UISETP.NE.AND UP0, UPT, UR4, 0x400, UPT ;  /* 0x000004000400788c */ /* 0x000fe2000bf05270 */
[----:B------:R-:W-:Y:S02]  /*0660*/  IADD3 R12, P0, PT, R12, 0x10000, RZ ;  /* 0x000100000c0c7810 */ /* 0x000fe40007f1e0ff */
[----:B------:R-:W-:Y:S02]  /*0670*/  IADD3 R4, PT, PT, R4, 0x10, RZ ;  /* 0x0000001004047810 */ /* 0x000fe40007ffe0ff */
[----:B------:R-:W-:Y:S01]  /*0680*/  IADD3.X R13, PT, PT, RZ, R13, RZ, P0, !PT ;  /* 0x0000000dff0d7210 */ /* 0x000fe200007fe4ff */
[----:B---3--:R-:W-:-:S03]  /*0690*/  FFMA R28, R21, R18, R28 ;  /* 0x00000012151c7223 */ /* 0x008fc6000000001c */
[----:B------:R-:W-:Y:S05]  /*06a0*/  BRA.U UP0, `(.L_x_0) ;  /* 0xfffffff900e07547 */ /* 0x000fea000b83ffff */
[----:B------:R-:W-:-:S05]  /*06b0*/  IADD3 R3, PT, PT, R0, R3, RZ ;  /* 0x0000000300037210 */ /* 0x000fca0007ffe0ff */
[----:B------:R-:W-:-:S05]  /*06c0*/  IMAD.WIDE R14, R3, 0x4, R14 ;  /* 0x00000004030e7825 */ /* 0x000fca00078e020e */
[----:B------:R-:W-:Y:S01]  /*06d0*/  REDG.E.ADD.F32.FTZ.RN.STRONG.GPU desc[UR6][R14.64], R28 ;  /* 0x0000001c0e0079a6 */ /* 0x000fe2000c12f306 */
[----:B------:R-:W-:Y:S05]  /*06e0*/  EXIT ;  /* 0x000000000000794d */ /* 0x000fea0003800000 */
.L_x_1:
[----:B------:R-:W-:-:S00]  /*06f0*/  BRA `(.L_x_1) ;  /* 0xfffffffc00fc7947 */ /* 0x000fc0000383ffff */
[----:B------:R-:W-:-:S00]  /*0700*/  NOP ;  /* 0x0000000000007918 */ /* 0x000fc00000000000 */
[----:B------:R-:W-:-:S00]  /*0710*/  NOP ;  /* 0x0000000000007918 */ /* 0x000fc00000000000 */
[----:B------:R-:W-:-:S00]  /*0720*/  NOP ;  /* 0x0000000000007918 */ /* 0x000fc00000000000 */
[----:B------:R-:W-:-:S00]  /*0730*/  NOP ;  /* 0x0000000000007918 */ /* 0x000fc00000000000 */
[----:B------:R-:W-:-:S00]  /*0740*/  NOP ;  /* 0x0000000000007918 */ /* 0x000fc00000000000 */
[----:B------:R-:W-:-:S00]  /*0750*/  NOP ;  /* 0x0000000000007918 */ /* 0x000fc00000000000 */
[----:B------:R-:W-:-:S00]  /*0760*/  NOP ;  /* 0x0000000000007918 */ /* 0x000fc00000000000 */
[----:B------:R-:W-:-:S00]  /*0770*/  NOP ;  /* 0x0000000000007918 */ /* 0x000fc00000000000 */
.L_x_6:


//--------------------- .text._Z13stress_memoryPf --------------------------
	.section	.text._Z13stress_memoryPf,"ax",@progbits
	.align	128
        .global         _Z13stress_memoryPf
        .type           _Z13stress_memoryPf,@function
        .size           _Z13stress_memoryPf,(.L_x_7 - _Z13stress_memoryPf)
        .other          _Z13stress_memoryPf,@"STO_CUDA_ENTRY STV_DEFAULT"
_Z13stress_memoryPf:
.text._Z13stress_memoryPf:
        /* <DEDUP_REMOVED lines=35> */
.L_x_2:
[----:B------:R-:W1:Y:S01]  /*0230*/  LDC.64 R16, c[0x0][0x380] ;  /* 0x0000e000ff107b82 */ /* 0x000e620000000a00 */
[----:B0-----:R-:W-:-:S04]  /*0240*/  IMAD.WIDE.U32 R20, R2, 0x4, R14 ;  /* 0x0000000402147825 */ /* 0x001fc800078e000e */
[--C-:B------:R-:W-:Y:S02]  /*0250*/  IMAD.WIDE.U32 R22, R4, 0x4, R14.reuse ;  /* 0x0000000404167825 */ /* 0x100fe400078e000e */
[----:B------:R-:W2:Y:S02]  /*0260*/  LDG.E R21, desc[UR6][R20.64] ;  /* 0x0000000614157981 */ /* 0x000ea4000c1e1900 */
[----:B------:R-:W-:Y:S02]  /*0270*/  IMAD.WIDE.U32 R24, R6, 0x4, R14 ;  /* 0x0000000406187825 */ /* 0x000fe400078e000e */
[----:B------:R-:W3:Y:S04]  /*0280*/  LDG.E R23, desc[UR6][R22.64] ;  /* 0x0000000616177981 */ /* 0x000ee8000c1e1900 */
[----:B------:R0:W4:Y:S01]  /*0290*/  LDG.E R36, desc[UR6][R24.64] ;  /* 0x0000000618247981 */ /* 0x000122000c1e1900 */
[----:B-1----:R-:W-:-:S05]  /*02a0*/  IMAD.WIDE R18, R26, 0x4, R16 ;  /* 0x000000041a127825 */ /* 0x002fca00078e0210 */
[----:B------:R-:W2:Y:S04]  /*02b0*/  LDG.E R30, desc[UR6][R18.64] ;  /* 0x00000006121e7981 */ /* 0x000ea8000c1e1900 */
[----:B------:R-:W3:Y:S04]  /*02c0*/  LDG.E R32, desc[UR6][R18.64+0x4] ;  /* 0x0000040612207981 */ /* 0x000ee8000c1e1900 */
[----:B------:R-:W4:Y:S01]  /*02d0*/  LDG.E R34, desc[UR6][R18.64+0x8] ;  /* 0x0000080612227981 */ /* 0x000f22000c1e1900 */
[----:B0-----:R-:W-:-:S04]  /*02e0*/  IMAD.WIDE.U32 R24, R7, 0x4, R14 ;  /* 0x0000000407187825 */ /* 0x001fc800078e000e */
[----:B--2---:R-:W-:Y:S01]  /*02f0*/  FFMA R30, R30, R21, R28 ;  /* 0x000000151e1e7223 */ /* 0x004fe2000000001c */
[----:B------:R-:W-:-:S04]  /*0300*/  IMAD.WIDE.U32 R20, R8, 0x4, R14 ;  /* 0x0000000408147825 */ /* 0x000fc800078e000e */
[----:B---3--:R-:W-:Y:S02]  /*0310*/  FFMA R28, R32, R23, R30 ;  /* 0x00000017201c7223 */ /* 0x008fe4000000001e */
[----:B------:R-:W2:Y:S01]  /*0320*/  LDG.E R32, desc[UR6][R24.64] ;  /* 0x0000000618207981 */ /* 0x000ea2000c1e1900 */
[----:B------:R-:W-:-:S03]  /*0330*/  IMAD.WIDE.U32 R22, R9, 0x4, R14 ;  /* 0x0000000409167825 */ /* 0x000fc600078e000e */
[----:B------:R-:W2:Y:S01]  /*0340*/  LDG.E R30, desc[UR6][R18.64+0xc] ;  /* 0x00000c06121e7981 */ /* 0x000ea2000c1e1900 */
[----:B----4-:R-:W-:-:S03]  /*0350*/  FFMA R28, R34, R36, R28 ;  /* 0x00000024221c7223 */ /* 0x010fc6000000001c */
[----:B------:R-:W3:Y:S04]  /*0360*/  LDG.E R21, desc[UR6][R20.64] ;  /* 0x0000000614157981 */ /* 0x000ee8000c1e1900 */
[----:B------:R-:W3:Y:S04]  /*0370*/  LDG.E R34, desc[UR6][R18.64+0x10] ;  /* 0x0000100612227981 */ /* 0x000ee8000c1e1900 */
[----:B------:R0:W4:Y:S04]  /*0380*/  LDG.E R25, desc[UR6][R22.64] ;  /* 0x0000000616197981 */ /* 0x000128000c1e1900 */
[----:B------:R-:W4:Y:S01]  /*0390*/  LDG.E R36, desc[UR6][R18.64+0x14] ;  /* 0x0000140612247981 */ /* 0x000f22000c1e1900 */
[----:B0-----:R-:W-:-:S04]  /*03a0*/  IMAD.WIDE.U32 R22, R10, 0x4, R14 ;  /* 0x000000040a167825 */ /* 0x001fc800078e000e */
[----:B--2---:R-:W-:Y:S02]  /*03b0*/  FFMA R28, R30, R32, R28 ;  /* 0x000000201e1c7223 */ /* 0x004fe4000000001c */
[----:B------:R-:W2:Y:S04]  /*03c0*/  LDG.E R32, desc[UR6][R22.64] ;  /* 0x0000000616207981 */ /* 0x000ea8000c1e1900 */
[----:B------:R-:W2:Y:S01]  /*03d0*/  LDG.E R30, desc[UR6][R18.64+0x18] ;  /* 0x00001806121e7981 */ /* 0x000ea2000c1e1900 */
[----:B---3--:R-:W-:Y:S01]  /*03e0*/  FFMA R28, R34, R21, R28 ;  /* 0x00000015221c7223 */ /* 0x008fe2000000001c */
[----:B------:R-:W-:Y:S02]  /*03f0*/  IMAD.WIDE.U32 R20, R12, 0x4, R14 ;  /* 0x000000040c147825 */ /* 0x000fe400078e000e */
[----:B------:R-:W3:Y:S04]  /*0400*/  LDG.E R34, desc[UR6][R18.64+0x1c] ;  /* 0x00001c0612227981 */ /* 0x000ee8000c1e1900 */
[----:B------:R0:W5:Y:S01]  /*0410*/  LDG.E R23, desc[UR6][R20.64] ;  /* 0x0000000614177981 */ /* 0x000162000c1e1900 */
[----:B----4-:R-:W-:Y:S01]  /*0420*/  FFMA R28, R36, R25, R28 ;  /* 0x00000019241c7223 */ /* 0x010fe2000000001c */
[----:B------:R-:W-:-:S02]  /*0430*/  IMAD.WIDE.U32 R24, R11, 0x4, R14 ;  /* 0x000000040b187825 */ /* 0x000fc400078e000e */
[----:B------:R-:W5:Y:S04]  /*0440*/  LDG.E R36, desc[UR6][R18.64+0x20] ;  /* 0x0000200612247981 */ /* 0x000f68000c1e1900 */
[----:B------:R-:W3:Y:S01]  /*0450*/  LDG.E R25, desc[UR6][R24.64] ;  /* 0x0000000618197981 */ /* 0x000ee2000c1e1900 */
[----:B0-----:R-:W-:-:S04]  /*0460*/  IMAD.WIDE.U32 R20, R13, 0x4, R14 ;  /* 0x000000040d147825 */ /* 0x001fc800078e000e */
[----:B--2---:R-:W-:Y:S02]  /*0470*/  FFMA R28, R30, R32, R28 ;  /* 0x000000201e1c7223 */ /* 0x004fe4000000001c */
[----:B------:R-:W2:Y:S04]  /*0480*/  LDG.E R32, desc[UR6][R20.64] ;  /* 0x0000000614207981 */ /* 0x000ea8000c1e1900 */
[----:B------:R-:W2:Y:S01]  /*0490*/  LDG.E R30, desc[UR6][R18.64+0x24] ;  /* 0x00002406121e7981 */ /* 0x000ea2000c1e1900 */
[----:B---3--:R-:W-:-:S03]  /*04a0*/  FFMA R28, R34, R25, R28 ;  /* 0x00000019221c7223 */ /* 0x008fc6000000001c */
[----:B------:R-:W3:Y:S01]  /*04b0*/  LDG.E R34, desc[UR6][R18.64+0x28] ;  /* 0x0000280612227981 */ /* 0x000ee2000c1e1900 */
[----:B-----5:R-:W-:Y:S01]  /*04c0*/  FFMA R28, R36, R23, R28 ;  /* 0x00000017241c7223 */ /* 0x020fe2000000001c */
[--C-:B------:R-:W-:Y:S02]  /*04d0*/  IMAD.WIDE.U32 R22, R27, 0x4, R14.reuse ;  /* 0x000000041b167825 */ /* 0x100fe400078e000e */
[----:B------:R-:W4:Y:S02]  /*04e0*/  LDG.E R36, desc[UR6][R18.64+0x2c] ;  /* 0x00002c0612247981 */ /* 0x000f24000c1e1900 */
[--C-:B------:R-:W-:Y:S02]  /*04f0*/  IMAD.WIDE.U32 R24, R29, 0x4, R14.reuse ;  /* 0x000000041d187825 */ /* 0x100fe400078e000e */
[----:B------:R-:W3:Y:S04]  /*0500*/  LDG.E R23, desc[UR6][R22.64] ;  /* 0x0000000616177981 */ /* 0x000ee8000c1e1900 */
[----:B------:R0:W4:Y:S02]  /*0510*/  LDG.E R21, desc[UR6][R24.64] ;  /* 0x0000000618157981 */ /* 0x000124000c1e1900 */
[----:B0-----:R-:W-:-:S04]  /*0520*/  IMAD.WIDE.U32 R24, R31, 0x4, R14 ;  /* 0x000000041f187825 */ /* 0x001fc800078e000e */
[----:B--2---:R-:W-:Y:S02]  /*0530*/  FFMA R28, R30, R32, R28 ;  /* 0x000000201e1c7223 */ /* 0x004fe4000000001c */
[----:B------:R-:W2:Y:S04]  /*0540*/  LDG.E R30, desc[UR6][R24.64] ;  /* 0x00000006181e7981 */ /* 0x000ea8000c1e1900 */
[----:B------:R-:W5:Y:S01]  /*0550*/  LDG.E R24, desc[UR6][R18.64+0x3c] ;  /* 0x00003c0612187981 */ /* 0x000f62000c1e1900 */
[----:B---3--:R-:W-:Y:S01]  /*0560*/  FFMA R28, R34, R23, R28 ;  /* 0x00000017221c7223 */ /* 0x008fe2000000001c */
[----:B------:R-:W-:Y:S02]  /*0570*/  IMAD.WIDE.U32 R22, R35, 0x4, R14 ;  /* 0x0000000423167825 */ /* 0x000fe400078e000e */
[----:B------:R-:W2:Y:S02]  /*0580*/  LDG.E R34, desc[UR6][R18.64+0x30] ;  /* 0x0000300612227981 */ /* 0x000ea4000c1e1900 */
[----:B----4-:R-:W-:Y:S01]  /*0590*/  FFMA R28, R36, R21, R28 ;  /* 0x00000015241c7223 */ /* 0x010fe2000000001c */
[--C-:B------:R-:W-:Y:S01]  /*05a0*/  IMAD.WIDE.U32 R20, R33, 0x4, R14.reuse ;  /* 0x0000000421147825 */ /* 0x100fe200078e000e */
[----:B------:R-:W3:Y:S04]  /*05b0*/  LDG.E R36, desc[UR6][R18.64+0x38] ;  /* 0x0000380612247981 */ /* 0x000ee8000c1e1900 */
[----:B------:R-:W3:Y:S04]  /*05c0*/  LDG.E R22, desc[UR6][R22.64] ;  /* 0x0000000616167981 */ /* 0x000ee8000c1e1900 */
[----:B------:R0:W4:Y:S04]  /*05d0*/  LDG.E R32, desc[UR6][R20.64] ;  /* 0x0000000614207981 */ /* 0x000128000c1e1900 */
[----:B------:R-:W4:Y:S01]  /*05e0*/  LDG.E R23, desc[UR6][R18.64+0x34] ;  /* 0x0000340612177981 */ /* 0x000f22000c1e1900 */
[----:B0-----:R-:W-:-:S06]  /*05f0*/  IMAD.WIDE.U32 R20, R37, 0x4, R14 ;  /* 0x0000000425147825 */ /* 0x001fcc00078e000e */
[----:B------:R-:W5:Y:S01]  /*0600*/  LDG.E R21, desc[UR6][R20.64] ;  /* 0x0000000614157981 */ /* 0x000f62000c1e1900 */
[----:B------:R-:W-:-:S04]  /*0610*/  UIADD3 UR4, UPT, UPT, UR4, 0x10, URZ ;  /* 0x0000001004047890 */ /* 0x000fc8000fffe0ff */
[----:B------:R-:W-:Y:S01]  /*0620*/  UISETP.NE.AND UP0, UPT, UR4, 0x400, UPT ;  /* 0x000004000400788c */ /* 0x000fe2000bf05270 */
[----:B------:R-:W-:Y:S02]  /*0630*/  IADD3 R14, P0, PT, R14, 0x10000, RZ ;  /* 0x000100000e0e7810 */ /* 0x000fe40007f1e0ff */
[----:B------:R-:W-:Y:S02]  /*0640*/  IADD3 R26, PT, PT, R26, 0x10, RZ ;  /* 0x000000101a1a7810 */ /* 0x000fe40007ffe0ff */
[----:B------:R-:W-:Y:S01]  /*0650*/  IADD3.X R15, PT, PT, RZ, R15, RZ, P0, !PT ;  /* 0x0000000fff0f7210 */ /* 0x000fe200007fe4ff */
[----:B--2---:R-:W-:-:S04]  /*0660*/  FFMA R28, R34, R30, R28 ;  /* 0x0000001e221c7223 */ /* 0x004fc8000000001c */
[----:B----4-:R-:W-:-:S04]  /*0670*/  FFMA R25, R23, R32, R28 ;  /* 0x0000002017197223 */ /* 0x010fc8000000001c */
[----:B---3--:R-:W-:-:S04]  /*0680*/  FFMA R25, R36, R22, R25 ;  /* 0x0000001624197223 */ /* 0x008fc80000000019 */
[----:B-----5:R-:W-:Y:S01]  /*0690*/  FFMA R28, R24, R21, R25 ;  /* 0x00000015181c7223 */ /* 0x020fe20000000019 */
[----:B------:R-:W-:Y:S06]  /*06a0*/  BRA.U UP0, `(.L_x_2) ;  /* 0xfffffff900e07547 */ /* 0x000fec000b83ffff */
[----:B------:R-:W0:Y:S01]  /*06b0*/  S2UR UR5, SR_CgaCtaId ;  /* 0x00000000000579c3 */ /* 0x000e220000008800 */
[----:B------:R-:W-:Y:S01]  /*06c0*/  LOP3.LUT P0, RZ, R3, R0, RZ, 0xfc, !PT ;  /* 0x0000000003ff7212 */ /* 0x000fe2000780fcff */
[----:B------:R-:W-:Y:S01]  /*06d0*/  UMOV UR4, 0x400 ;  /* 0x0000040000047882 */ /* 0x000fe20000000000 */
[----:B------:R-:W-:-:S05]  /*06e0*/  IADD3 R5, PT, PT, R2, R5, RZ ;  /* 0x0000000502057210 */ /* 0x000fca0007ffe0ff */
[----:B------:R-:W-:Y:S01]  /*06f0*/  IMAD.WIDE R16, R5, 0x4, R16 ;  /* 0x0000000405107825 */ /* 0x000fe200078e0210 */
[----:B0-----:R-:W-:-:S09]  /*0700*/  ULEA UR4, UR5, UR4, 0x18 ;  /* 0x0000000405047291 */ /* 0x001fd2000f8ec0ff */
[----:B------:R-:W-:Y:S01]  /*0710*/  @!P0 STS [UR4], R28 ;  /* 0x0000001cff008988 */ /* 0x000fe20008000804 */
[----:B------:R-:W-:Y:S06]  /*0720*/  BAR.SYNC.DEFER_BLOCKING 0x0 ;  /* 0x0000000000007b1d */ /* 0x000fec0000010000 */
[----:B------:R-:W0:Y:S04]  /*0730*/  LDS R3, [UR4] ;  /* 0x00000004ff037984 */ /* 0x000e280008000800 */
[----:B0-----:R-:W-:Y:S01]  /*0740*/  STG.E desc[UR6][R16.64], R3 ;  /* 0x0000000310007986 */ /* 0x001fe2000c101906 */
[----:B------:R-:W-:Y:S05]  /*0750*/  EXIT ;  /* 0x000000000000794d */ /* 0x000fea0003800000 */
.L_x_3:
        /* <DEDUP_REMOVED lines=10> */
.L_x_7:


//--------------------- .text._Z14stress_computePf --------------------------
	.section	.text._Z14stress_computePf,"ax",@progbits
	.align	128
        .global         _Z14stress_computePf
        .type           _Z14stress_computePf,@function
        .size           _Z14stress_computePf,(.L_x_8 - _Z14stress_computePf)
        .other          _Z14stress_computePf,@"STO_CUDA_ENTRY STV_DEFAULT"
_Z14stress_computePf:
.text._Z14stress_computePf:
        /* <DEDUP_REMOVED lines=35> */
.L_x_4:
        /* <DEDUP_REMOVED lines=74> */
[----:B------:R-:W-:Y:S01]  /*06d0*/  STG.E desc[UR6][R14.64], R28 ;  /* 0x0000001c0e007986 */ /* 0x000fe2000c101906 */
[----:B------:R-:W-:Y:S05]  /*06e0*/  EXIT ;  /* 0x000000000000794d */ /* 0x000fea0003800000 */
.L_x_5:
        /* <DEDUP_REMOVED lines=9> */
.L_x_8:


//--------------------- .nv.shared.reserved.0     --------------------------
	.section	.nv.shared.reserved.0,"aw",@nobits
	.weak		__nv_reservedSMEM_offset_0_alias
	.size		__nv_reservedSMEM_offset_0_alias, 0, 64
	.other		__nv_reservedSMEM_offset_0_alias,@"STO_CUDA_RESERVED_SHARED STV_DEFAULT"
__nv_reservedSMEM_offset_0_alias:
	.zero		0
	.zero		64


//--------------------- .nv.shared._Z13stress_memoryPf --------------------------
	.section	.nv.shared._Z13stress_memoryPf,"aw",@nobits
	.sectionflags	@""
	.align	4
.nv.shared._Z13stress_memoryPf:
	.zero		1028


//--------------------- .nv.constant0._Z16stress_schedulerPf --------------------------
	.section	.nv.constant0._Z16stress_schedulerPf,"a",@progbits
	.sectionflags	@""
	.align	4
.nv.constant0._Z16stress_schedulerPf:
	.zero		904


//--------------------- .nv.constant0._Z13stress_memoryPf --------------------------
	.section	.nv.constant0._Z13stress_memoryPf,"a",@progbits
	.sectionflags	@""
	.align	4
.nv.constant0._Z13stress_memoryPf:
	.zero		904


//--------------------- .nv.constant0._Z14stress_computePf --------------------------
	.section	.nv.constant0._Z14stress_computePf,"a",@progbits
	.sectionflags	@""
	.align	4
.nv.constant0._Z14stress_computePf:
	.zero		904


//--------------------- SYMBOLS --------------------------

	.type		.nv.reservedSmem.offset0,@object
	.size		.nv.reservedSmem.offset0,0x4
	.type		.nv.reservedSmem.cap,@object
	.size		.nv.reservedSmem.cap,0x4
